	.headerflags	@"EF_CUDA_TEXMODE_UNIFIED EF_CUDA_64BIT_ADDRESS EF_CUDA_ACCELERATORS EF_CUDA_SM90 EF_CUDA_VIRTUAL_SM(EF_CUDA_SM90)"
	.elftype	@"ET_EXEC"


//--------------------- .nv.info                  --------------------------
	.section	.nv.info,"",@"SHT_CUDA_INFO"
	.align	4


	//----- nvinfo : EIATTR_REGCOUNT
	.align		4
        /*0000*/ 	.byte	0x04, 0x2f
        /*0002*/ 	.short	(.L_1 - .L_0)
	.align		4
.L_0:
        /*0004*/ 	.word	index@(triton_poi_fused__softmax_3)
        /*0008*/ 	.word	0x00000014


	//----- nvinfo : EIATTR_MIN_STACK_SIZE
	.align		4
.L_1:
        /*000c*/ 	.byte	0x04, 0x12
        /*000e*/ 	.short	(.L_3 - .L_2)
	.align		4
.L_2:
        /*0010*/ 	.word	index@(triton_poi_fused__softmax_3)
        /*0014*/ 	.word	0x00000000


	//----- nvinfo : EIATTR_FRAME_SIZE
	.align		4
.L_3:
        /*0018*/ 	.byte	0x04, 0x11
        /*001a*/ 	.short	(.L_5 - .L_4)
	.align		4
.L_4:
        /*001c*/ 	.word	index@(triton_poi_fused__softmax_3)
        /*0020*/ 	.word	0x00000000


	//----- nvinfo : EIATTR_MIN_STACK_SIZE
	.align		4
.L_5:
        /*0024*/ 	.byte	0x04, 0x12
        /*0026*/ 	.short	(.L_7 - .L_6)
	.align		4
.L_6:
        /*0028*/ 	.word	index@(triton_poi_fused__softmax_3)
        /*002c*/ 	.word	0x00000000
.L_7:


//--------------------- .nv.info.triton_poi_fused__softmax_3 --------------------------
	.section	.nv.info.triton_poi_fused__softmax_3,"",@"SHT_CUDA_INFO"
	.sectionflags	@""
	.align	4


	//----- nvinfo : EIATTR_CUDA_API_VERSION
	.align		4
        /*0000*/ 	.byte	0x04, 0x37
        /*0002*/ 	.short	(.L_9 - .L_8)
.L_8:
        /*0004*/ 	.word	0x0000007c


	//----- nvinfo : EIATTR_KPARAM_INFO
	.align		4
.L_9:
        /*0008*/ 	.byte	0x04, 0x17
        /*000a*/ 	.short	(.L_11 - .L_10)
.L_10:
        /*000c*/ 	.word	0x00000000
        /*0010*/ 	.short	0x0002
        /*0012*/ 	.short	0x0010
        /*0014*/ 	.byte	0x00, 0xf0, 0x11, 0x00


	//----- nvinfo : EIATTR_KPARAM_INFO
	.align		4
.L_11:
        /*0018*/ 	.byte	0x04, 0x17
        /*001a*/ 	.short	(.L_13 - .L_12)
.L_12:
        /*001c*/ 	.word	0x00000000
        /*0020*/ 	.short	0x0001
        /*0022*/ 	.short	0x0008
        /*0024*/ 	.byte	0x00, 0xf4, 0x21, 0x00


	//----- nvinfo : EIATTR_KPARAM_INFO
	.align		4
.L_13:
        /*0028*/ 	.byte	0x04, 0x17
        /*002a*/ 	.short	(.L_15 - .L_14)
.L_14:
        /*002c*/ 	.word	0x00000000
        /*0030*/ 	.short	0x0000
        /*0032*/ 	.short	0x0000
        /*0034*/ 	.byte	0x00, 0xf4, 0x21, 0x00


	//----- nvinfo : EIATTR_SPARSE_MMA_MASK
	.align		4
.L_15:
        /*0038*/ 	.byte	0x03, 0x50
        /*003a*/ 	.short	0x0000


	//----- nvinfo : EIATTR_MAXREG_COUNT
	.align		4
        /*003c*/ 	.byte	0x03, 0x1b
        /*003e*/ 	.short	0x00ff


	//----- nvinfo : EIATTR_EXIT_INSTR_OFFSETS
	.align		4
        /*0040*/ 	.byte	0x04, 0x1c
        /*0042*/ 	.short	(.L_17 - .L_16)


	//   ....[0]....
.L_16:
        /*0044*/ 	.word	0x000002d0


	//   ....[1]....
        /*0048*/ 	.word	0x000002f0


	//----- nvinfo : EIATTR_REQNTID
	.align		4
.L_17:
        /*004c*/ 	.byte	0x04, 0x10
        /*004e*/ 	.short	(.L_19 - .L_18)
.L_18:
        /*0050*/ 	.word	0x00000080
        /*0054*/ 	.word	0x00000001
        /*0058*/ 	.word	0x00000001


	//----- nvinfo : EIATTR_CBANK_PARAM_SIZE
	.align		4
.L_19:
        /*005c*/ 	.byte	0x03, 0x19
        /*005e*/ 	.short	0x0014


	//----- nvinfo : EIATTR_PARAM_CBANK
	.align		4
        /*0060*/ 	.byte	0x04, 0x0a
        /*0062*/ 	.short	(.L_21 - .L_20)
	.align		4
.L_20:
        /*0064*/ 	.word	index@(.nv.constant0.triton_poi_fused__softmax_3)
        /*0068*/ 	.short	0x0210
        /*006a*/ 	.short	0x0014


	//----- nvinfo : EIATTR_SW_WAR
	.align		4
.L_21:
        /*006c*/ 	.byte	0x04, 0x36
        /*006e*/ 	.short	(.L_23 - .L_22)
.L_22:
        /*0070*/ 	.word	0x00000008
.L_23:


//--------------------- .nv.callgraph             --------------------------
	.section	.nv.callgraph,"",@"SHT_CUDA_CALLGRAPH"
	.align	4
	.sectionentsize	8
	.align		4
        /*0000*/ 	.word	0x00000000
	.align		4
        /*0004*/ 	.word	0xffffffff
	.align		4
        /*0008*/ 	.word	0x00000000
	.align		4
        /*000c*/ 	.word	0xfffffffe
	.align		4
        /*0010*/ 	.word	0x00000000
	.align		4
        /*0014*/ 	.word	0xfffffffd
	.align		4
        /*0018*/ 	.word	0x00000000
	.align		4
        /*001c*/ 	.word	0xfffffffc


//--------------------- .text.triton_poi_fused__softmax_3 --------------------------
	.section	.text.triton_poi_fused__softmax_3,"ax",@progbits
	.align	128
        .global         triton_poi_fused__softmax_3
        .type           triton_poi_fused__softmax_3,@function
        .size           triton_poi_fused__softmax_3,(.L_x_1 - triton_poi_fused__softmax_3)
        .other          triton_poi_fused__softmax_3,@"STO_CUDA_ENTRY STV_DEFAULT"
triton_poi_fused__softmax_3:
.text.triton_poi_fused__softmax_3:
[----:B------:R-:W0:Y:S02]  /*0000*/  LDC R1, c[0x0][0x28] ;  /* 0x00000a00ff017b82 */ /* 0x000e240000000800 */
[----:B------:R-:W1:Y:S01]  /*0010*/  S2R R5, SR_TID.X ;  /* 0x0000000000057919 */ /* 0x000e620000002100 */
[----:B------:R-:W2:Y:S01]  /*0020*/  LDC.64 R2, c[0x0][0x210] ;  /* 0x00008400ff027b82 */ /* 0x000ea20000000a00 */
[----:B------:R-:W-:Y:S01]  /*0030*/  CS2R R14, SRZ ;  /* 0x00000000000e7805 */ /* 0x000fe2000001ff00 */
[----:B------:R-:W-:Y:S01]  /*0040*/  ULDC.64 UR4, c[0x0][0x208] ;  /* 0x0000820000047ab9 */ /* 0x000fe20000000a00 */
[----:B------:R-:W3:Y:S01]  /*0050*/  S2R R0, SR_CTAID.X ;  /* 0x0000000000007919 */ /* 0x000ee20000002500 */
[----:B-1----:R-:W-:Y:S02]  /*0060*/  LOP3.LUT R5, R5, 0x7f, RZ, 0xc0, !PT ;  /* 0x0000007f05057812 */ /* 0x002fe400078ec0ff */
[----:B---3--:R-:W-:Y:S02]  /*0070*/  SHF.R.S32.HI R4, RZ, 0x18, R0 ;  /* 0x00000018ff047819 */ /* 0x008fe40000011400 */
[----:B------:R-:W-:Y:S02]  /*0080*/  LEA R5, R0, R5, 0x7 ;  /* 0x0000000500057211 */ /* 0x000fe400078e38ff */
[----:B------:R-:W-:-:S02]  /*0090*/  SGXT R0, R4, 0x1 ;  /* 0x000000010400781a */ /* 0x000fc40000000200 */
[----:B------:R-:W-:Y:S02]  /*00a0*/  ISETP.GE.AND P2, PT, R5, 0x100, PT ;  /* 0x000001000500780c */ /* 0x000fe40003f46270 */
[CC--:B------:R-:W-:Y:S02]  /*00b0*/  LEA.HI R4, R0.reuse, R5.reuse, RZ, 0x4 ;  /* 0x0000000500047211 */ /* 0x0c0fe400078f20ff */
[----:B------:R-:W-:Y:S02]  /*00c0*/  LEA.HI R0, R0, R5, RZ, 0x6 ;  /* 0x0000000500007211 */ /* 0x000fe400078f30ff */
[----:B------:R-:W-:Y:S02]  /*00d0*/  LOP3.LUT R4, R4, 0xfffffff0, RZ, 0xc0, !PT ;  /* 0xfffffff004047812 */ /* 0x000fe400078ec0ff */
[----:B------:R-:W-:-:S04]  /*00e0*/  LOP3.LUT R0, R0, 0xffffffc0, RZ, 0xc0, !PT ;  /* 0xffffffc000007812 */ /* 0x000fc800078ec0ff */
[----:B------:R-:W-:Y:S01]  /*00f0*/  IADD3 R11, R0, R5, -R4 ;  /* 0x00000005000b7210 */ /* 0x000fe20007ffe804 */
[----:B------:R-:W-:-:S03]  /*0100*/  HFMA2.MMA R0, -RZ, RZ, 0, 0 ;  /* 0x00000000ff007435 */ /* 0x000fc600000001ff */
[----:B------:R-:W-:Y:S01]  /*0110*/  IADD3 R13, R11, 0x20, RZ ;  /* 0x000000200b0d7810 */ /* 0x000fe20007ffe0ff */
[C---:B------:R-:W-:Y:S02]  /*0120*/  VIADD R9, R11.reuse, 0x10 ;  /* 0x000000100b097836 */ /* 0x040fe40000000000 */
[----:B--2---:R-:W-:Y:S01]  /*0130*/  IMAD.WIDE R6, R11, 0x4, R2 ;  /* 0x000000040b067825 */ /* 0x004fe200078e0202 */
[----:B------:R-:W-:-:S03]  /*0140*/  IADD3 R17, R11, 0x30, RZ ;  /* 0x000000300b117810 */ /* 0x000fc60007ffe0ff */
[--C-:B------:R-:W-:Y:S01]  /*0150*/  IMAD.WIDE R8, R9, 0x4, R2.reuse ;  /* 0x0000000409087825 */ /* 0x100fe200078e0202 */
[----:B------:R1:W2:Y:S03]  /*0160*/  @!P2 LDG.E.EL R0, desc[UR4][R6.64] ;  /* 0x000000040600a981 */ /* 0x0002a6000c2e1900 */
[----:B------:R-:W-:Y:S01]  /*0170*/  IMAD.MOV.U32 R4, RZ, RZ, RZ ;  /* 0x000000ffff047224 */ /* 0x000fe200078e00ff */
[----:B------:R-:W2:Y:S01]  /*0180*/  @!P2 LDG.E.EL R15, desc[UR4][R8.64] ;  /* 0x00000004080fa981 */ /* 0x000ea2000c2e1900 */
[----:B------:R-:W-:-:S04]  /*0190*/  IMAD.WIDE R10, R13, 0x4, R2 ;  /* 0x000000040d0a7825 */ /* 0x000fc800078e0202 */
[--C-:B------:R-:W-:Y:S01]  /*01a0*/  IMAD.WIDE R12, R17, 0x4, R2.reuse ;  /* 0x00000004110c7825 */ /* 0x100fe200078e0202 */
[----:B------:R-:W3:Y:S01]  /*01b0*/  @!P2 LDG.E.EL R4, desc[UR4][R10.64] ;  /* 0x000000040a04a981 */ /* 0x000ee2000c2e1900 */
[----:B-1----:R-:W1:Y:S03]  /*01c0*/  LDC.64 R6, c[0x0][0x218] ;  /* 0x00008600ff067b82 */ /* 0x002e660000000a00 */
[----:B------:R-:W4:Y:S01]  /*01d0*/  @!P2 LDG.E.EL R14, desc[UR4][R12.64] ;  /* 0x000000040c0ea981 */ /* 0x000f22000c2e1900 */
[----:B------:R-:W-:Y:S01]  /*01e0*/  MOV R17, RZ ;  /* 0x000000ff00117202 */ /* 0x000fe20000000f00 */
[----:B------:R-:W-:-:S05]  /*01f0*/  IMAD.WIDE R2, R5, 0x4, R2 ;  /* 0x0000000405027825 */ /* 0x000fca00078e0202 */
[----:B------:R1:W5:Y:S02]  /*0200*/  @!P2 LDG.E R17, desc[UR4][R2.64] ;  /* 0x000000040211a981 */ /* 0x000364000c1e1900 */
[----:B-1----:R-:W-:-:S04]  /*0210*/  IMAD.WIDE R2, R5, 0x4, R6 ;  /* 0x0000000405027825 */ /* 0x002fc800078e0206 */
[----:B--2---:R-:W-:-:S04]  /*0220*/  FADD R15, R15, R0 ;  /* 0x000000000f0f7221 */ /* 0x004fc80000000000 */
[----:B---3--:R-:W-:-:S04]  /*0230*/  FADD R15, R15, R4 ;  /* 0x000000040f0f7221 */ /* 0x008fc80000000000 */
[----:B----4-:R-:W-:-:S05]  /*0240*/  FADD R14, R15, R14 ;  /* 0x0000000e0f0e7221 */ /* 0x010fca0000000000 */
[C---:B------:R-:W-:Y:S02]  /*0250*/  FSETP.GT.AND P0, PT, |R14|.reuse, 8.50705917302346158658e+37, PT ;  /* 0x7e8000000e00780b */ /* 0x040fe40003f04200 */
[----:B------:R-:W-:-:S11]  /*0260*/  FSETP.GEU.AND P1, PT, |R14|, 1.175494350822287508e-38, PT ;  /* 0x008000000e00780b */ /* 0x000fd60003f2e200 */
[----:B------:R-:W-:-:S04]  /*0270*/  @P0 FMUL R14, R14, 0.25 ;  /* 0x3e8000000e0e0820 */ /* 0x000fc80000400000 */
[----:B------:R-:W-:-:S06]  /*0280*/  @!P1 FMUL R14, R14, 16777216 ;  /* 0x4b8000000e0e9820 */ /* 0x000fcc0000400000 */
[----:B------:R-:W1:Y:S01]  /*0290*/  MUFU.RCP R14, R14 ;  /* 0x0000000e000e7308 */ /* 0x000e620000001000 */
[----:B-----5:R-:W-:-:S04]  /*02a0*/  @P0 FMUL R17, R17, 0.25 ;  /* 0x3e80000011110820 */ /* 0x020fc80000400000 */
[----:B------:R-:W-:-:S04]  /*02b0*/  @!P1 FMUL R17, R17, 16777216 ;  /* 0x4b80000011119820 */ /* 0x000fc80000400000 */
[----:B-1----:R-:W-:Y:S01]  /*02c0*/  FMUL R17, R14, R17 ;  /* 0x000000110e117220 */ /* 0x002fe20000400000 */
[----:B------:R-:W-:Y:S06]  /*02d0*/  @P2 EXIT ;  /* 0x000000000000294d */ /* 0x000fec0003800000 */
[----:B------:R-:W-:Y:S01]  /*02e0*/  STG.E desc[UR4][R2.64], R17 ;  /* 0x0000001102007986 */ /* 0x000fe2000c101904 */
[----:B------:R-:W-:Y:S05]  /*02f0*/  EXIT ;  /* 0x000000000000794d */ /* 0x000fea0003800000 */
.L_x_0:
[----:B------:R-:W-:-:S00]  /*0300*/  BRA `(.L_x_0) ;  /* 0xfffffffc00fc7947 */ /* 0x000fc0000383ffff */
[----:B------:R-:W-:-:S00]  /*0310*/  NOP ;  /* 0x0000000000007918 */ /* 0x000fc00000000000 */
        /* <DEDUP_REMOVED lines=14> */
.L_x_1:


//--------------------- .nv.constant0.triton_poi_fused__softmax_3 --------------------------
	.section	.nv.constant0.triton_poi_fused__softmax_3,"a",@progbits
	.sectionflags	@""
	.align	4
.nv.constant0.triton_poi_fused__softmax_3:
	.zero		548
